//
// Generated by NVIDIA NVVM Compiler
//
// Compiler Build ID: CL-36424714
// Cuda compilation tools, release 13.0, V13.0.88
// Based on NVVM 20.0.0
//

.version 9.0
.target sm_100
.address_size 64

	// .globl	_Z11daxpyKernelPdPKddi

.visible .entry _Z11daxpyKernelPdPKddi(
	.param .u64 .ptr .align 1 _Z11daxpyKernelPdPKddi_param_0,
	.param .u64 .ptr .align 1 _Z11daxpyKernelPdPKddi_param_1,
	.param .f64 _Z11daxpyKernelPdPKddi_param_2,
	.param .u32 _Z11daxpyKernelPdPKddi_param_3
)
{
	.reg .pred 	%p<2>;
	.reg .b32 	%r<6>;
	.reg .b64 	%rd<8>;
	.reg .b64 	%fd<5>;

	ld.param.u64 	%rd1, [_Z11daxpyKernelPdPKddi_param_0];
	ld.param.u64 	%rd2, [_Z11daxpyKernelPdPKddi_param_1];
	ld.param.f64 	%fd1, [_Z11daxpyKernelPdPKddi_param_2];
	ld.param.u32 	%r2, [_Z11daxpyKernelPdPKddi_param_3];
	mov.u32 	%r3, %ctaid.x;
	mov.u32 	%r4, %ntid.x;
	mov.u32 	%r5, %tid.x;
	mad.lo.s32 	%r1, %r3, %r4, %r5;
	setp.ge.s32 	%p1, %r1, %r2;
	@%p1 bra 	$L__BB0_2;
	cvta.to.global.u64 	%rd3, %rd2;
	cvta.to.global.u64 	%rd4, %rd1;
	mul.wide.s32 	%rd5, %r1, 8;
	add.s64 	%rd6, %rd3, %rd5;
	ld.global.f64 	%fd2, [%rd6];
	add.s64 	%rd7, %rd4, %rd5;
	ld.global.f64 	%fd3, [%rd7];
	fma.rn.f64 	%fd4, %fd1, %fd2, %fd3;
	st.global.f64 	[%rd7], %fd4;
$L__BB0_2:
	ret;

}


// ===== COMPILED SASS (sm_100) =====

	.target	sm_100

	.elftype	@"ET_EXEC"


//--------------------- .note.nv.tkinfo           --------------------------
	.section	.note.nv.tkinfo,"",@"SHT_NOTE"
	.sectionflags	@"SHF_NOTE_NV_TKINFO"
	.tkinfo
        /*0018*/ 	.word	0x00000002
        /*0030*/ 	.string	""
        /*0030*/ 	.string	"ptxas"
        /*0030*/ 	.string	"Cuda compilation tools, release 13.0, V13.0.88"
        /*0030*/ 	.string	"Build cuda_13.0.r13.0/compiler.36424714_0"
        /*0030*/ 	.string	"-arch sm_100 -m 64 "



//--------------------- .note.nv.cuinfo           --------------------------
	.section	.note.nv.cuinfo,"",@"SHT_NOTE"
	.sectionflags	@"SHF_NOTE_NV_CUINFO"
        /*0018*/ 	.short	0x0002
        /*001a*/ 	.short	0x0064
        /*001c*/ 	.short	0x0082
	.zero		2


//--------------------- .nv.info                  --------------------------
	.section	.nv.info,"",@"SHT_CUDA_INFO"
	.align	4


	//----- nvinfo : EIATTR_REGCOUNT
	.align		4
        /*0000*/ 	.byte	0x04, 0x2f
        /*0002*/ 	.short	(.L_1 - .L_0)
	.align		4
.L_0:
        /*0004*/ 	.word	index@(_Z11daxpyKernelPdPKddi)
        /*0008*/ 	.word	0x0000000a


	//----- nvinfo : EIATTR_FRAME_SIZE
	.align		4
.L_1:
        /*000c*/ 	.byte	0x04, 0x11
        /*000e*/ 	.short	(.L_3 - .L_2)
	.align		4
.L_2:
        /*0010*/ 	.word	index@(_Z11daxpyKernelPdPKddi)
        /*0014*/ 	.word	0x00000000


	//----- nvinfo : EIATTR_MIN_STACK_SIZE
	.align		4
.L_3:
        /*0018*/ 	.byte	0x04, 0x12
        /*001a*/ 	.short	(.L_5 - .L_4)
	.align		4
.L_4:
        /*001c*/ 	.word	index@(_Z11daxpyKernelPdPKddi)
        /*0020*/ 	.word	0x00000000
.L_5:


//--------------------- .nv.compat                --------------------------
	.section	.nv.compat,"",@"SHT_CUDA_COMPAT_INFO"
	.align	4
        /*0000*/ 	.byte	0x02, 0x09, 0x00, 0x00, 0x02, 0x02, 0x01, 0x00, 0x02, 0x05, 0x05, 0x00, 0x03, 0x07, 0x01, 0x01
        /*0010*/ 	.byte	0x02, 0x03, 0x00, 0x00, 0x02, 0x06, 0x01, 0x00, 0x04, 0x0b, 0x08, 0x00, 0x01, 0x00, 0x00, 0x00
        /*0020*/ 	.byte	0x00, 0x00, 0x00, 0x00


//--------------------- .nv.info._Z11daxpyKernelPdPKddi --------------------------
	.section	.nv.info._Z11daxpyKernelPdPKddi,"",@"SHT_CUDA_INFO"
	.sectionflags	@""
	.align	4


	//----- nvinfo : EIATTR_CUDA_API_VERSION
	.align		4
        /*0000*/ 	.byte	0x04, 0x37
        /*0002*/ 	.short	(.L_7 - .L_6)
.L_6:
        /*0004*/ 	.word	0x00000082


	//----- nvinfo : EIATTR_KPARAM_INFO
	.align		4
.L_7:
        /*0008*/ 	.byte	0x04, 0x17
        /*000a*/ 	.short	(.L_9 - .L_8)
.L_8:
        /*000c*/ 	.word	0x00000000
        /*0010*/ 	.short	0x0003
        /*0012*/ 	.short	0x0018
        /*0014*/ 	.byte	0x00, 0xf0, 0x11, 0x00


	//----- nvinfo : EIATTR_KPARAM_INFO
	.align		4
.L_9:
        /*0018*/ 	.byte	0x04, 0x17
        /*001a*/ 	.short	(.L_11 - .L_10)
.L_10:
        /*001c*/ 	.word	0x00000000
        /*0020*/ 	.short	0x0002
        /*0022*/ 	.short	0x0010
        /*0024*/ 	.byte	0x00, 0xf0, 0x21, 0x00


	//----- nvinfo : EIATTR_KPARAM_INFO
	.align		4
.L_11:
        /*0028*/ 	.byte	0x04, 0x17
        /*002a*/ 	.short	(.L_13 - .L_12)
.L_12:
        /*002c*/ 	.word	0x00000000
        /*0030*/ 	.short	0x0001
        /*0032*/ 	.short	0x0008
        /*0034*/ 	.byte	0x00, 0xf5, 0x21, 0x00


	//----- nvinfo : EIATTR_KPARAM_INFO
	.align		4
.L_13:
        /*0038*/ 	.byte	0x04, 0x17
        /*003a*/ 	.short	(.L_15 - .L_14)
.L_14:
        /*003c*/ 	.word	0x00000000
        /*0040*/ 	.short	0x0000
        /*0042*/ 	.short	0x0000
        /*0044*/ 	.byte	0x00, 0xf5, 0x21, 0x00


	//----- nvinfo : EIATTR_SPARSE_MMA_MASK
	.align		4
.L_15:
        /*0048*/ 	.byte	0x03, 0x50
        /*004a*/ 	.short	0x0000


	//----- nvinfo : EIATTR_MAXREG_COUNT
	.align		4
        /*004c*/ 	.byte	0x03, 0x1b
        /*004e*/ 	.short	0x00ff


	//----- nvinfo : EIATTR_MERCURY_ISA_VERSION
	.align		4
        /*0050*/ 	.byte	0x03, 0x5f
        /*0052*/ 	.short	0x0101


	//----- nvinfo : EIATTR_VRC_CTA_INIT_COUNT
	.align		4
        /*0054*/ 	.byte	0x02, 0x4a
	.zero		1
	.zero		1


	//----- nvinfo : EIATTR_EXIT_INSTR_OFFSETS
	.align		4
        /*0058*/ 	.byte	0x04, 0x1c
        /*005a*/ 	.short	(.L_17 - .L_16)


	//   ....[0]....
.L_16:
        /*005c*/ 	.word	0x00000070


	//   ....[1]....
        /*0060*/ 	.word	0x00000120


	//----- nvinfo : EIATTR_CBANK_PARAM_SIZE
	.align		4
.L_17:
        /*0064*/ 	.byte	0x03, 0x19
        /*0066*/ 	.short	0x001c


	//----- nvinfo : EIATTR_PARAM_CBANK
	.align		4
        /*0068*/ 	.byte	0x04, 0x0a
        /*006a*/ 	.short	(.L_19 - .L_18)
	.align		4
.L_18:
        /*006c*/ 	.word	index@(.nv.constant0._Z11daxpyKernelPdPKddi)
        /*0070*/ 	.short	0x0380
        /*0072*/ 	.short	0x001c


	//----- nvinfo : EIATTR_SW_WAR
	.align		4
.L_19:
        /*0074*/ 	.byte	0x04, 0x36
        /*0076*/ 	.short	(.L_21 - .L_20)
.L_20:
        /*0078*/ 	.word	0x00000008
.L_21:


//--------------------- .nv.callgraph             --------------------------
	.section	.nv.callgraph,"",@"SHT_CUDA_CALLGRAPH"
	.align	4
	.sectionentsize	8
	.align		4
        /*0000*/ 	.word	0x00000000
	.align		4
        /*0004*/ 	.word	0xffffffff
	.align		4
        /*0008*/ 	.word	0x00000000
	.align		4
        /*000c*/ 	.word	0xfffffffe
	.align		4
        /*0010*/ 	.word	0x00000000
	.align		4
        /*0014*/ 	.word	0xfffffffd
	.align		4
        /*0018*/ 	.word	0x00000000
	.align		4
        /*001c*/ 	.word	0xfffffffc


//--------------------- .text._Z11daxpyKernelPdPKddi --------------------------
	.section	.text._Z11daxpyKernelPdPKddi,"ax",@progbits
	.align	128
        .global         _Z11daxpyKernelPdPKddi
        .type           _Z11daxpyKernelPdPKddi,@function
        .size           _Z11daxpyKernelPdPKddi,(.L_x_1 - _Z11daxpyKernelPdPKddi)
        .other          _Z11daxpyKernelPdPKddi,@"STO_CUDA_ENTRY STV_DEFAULT"
_Z11daxpyKernelPdPKddi:
.text._Z11daxpyKernelPdPKddi:
[----:B------:R-:W-:Y:S01]  /*0000*/  LDC R1, c[0x0][0x37c] ;  /* 0x0000df00ff017b82 */ /* 0x000fe20000000800 */
[----:B------:R-:W0:Y:S07]  /*0010*/  S2R R0, SR_TID.X ;  /* 0x0000000000007919 */ /* 0x000e2e0000002100 */
[----:B------:R-:W0:Y:S01]  /*0020*/  S2UR UR4, SR_CTAID.X ;  /* 0x00000000000479c3 */ /* 0x000e220000002500 */
[----:B------:R-:W1:Y:S07]  /*0030*/  LDCU UR5, c[0x0][0x398] ;  /* 0x00007300ff0577ac */ /* 0x000e6e0008000800 */
[----:B------:R-:W0:Y:S02]  /*0040*/  LDC R7, c[0x0][0x360] ;  /* 0x0000d800ff077b82 */ /* 0x000e240000000800 */
[----:B0-----:R-:W-:-:S05]  /*0050*/  IMAD R7, R7, UR4, R0 ;  /* 0x0000000407077c24 */ /* 0x001fca000f8e0200 */
[----:B-1----:R-:W-:-:S13]  /*0060*/  ISETP.GE.AND P0, PT, R7, UR5, PT ;  /* 0x0000000507007c0c */ /* 0x002fda000bf06270 */
[----:B------:R-:W-:Y:S05]  /*0070*/  @P0 EXIT ;  /* 0x000000000000094d */ /* 0x000fea0003800000 */
[----:B------:R-:W0:Y:S01]  /*0080*/  LDC.64 R2, c[0x0][0x388] ;  /* 0x0000e200ff027b82 */ /* 0x000e220000000a00 */
[----:B------:R-:W1:Y:S01]  /*0090*/  LDCU.64 UR4, c[0x0][0x358] ;  /* 0x00006b00ff0477ac */ /* 0x000e620008000a00 */
[----:B------:R-:W2:Y:S06]  /*00a0*/  LDCU.64 UR6, c[0x0][0x390] ;  /* 0x00007200ff0677ac */ /* 0x000eac0008000a00 */
[----:B------:R-:W3:Y:S01]  /*00b0*/  LDC.64 R4, c[0x0][0x380] ;  /* 0x0000e000ff047b82 */ /* 0x000ee20000000a00 */
[----:B0-----:R-:W-:-:S06]  /*00c0*/  IMAD.WIDE R2, R7, 0x8, R2 ;  /* 0x0000000807027825 */ /* 0x001fcc00078e0202 */
[----:B-1----:R-:W2:Y:S01]  /*00d0*/  LDG.E.64 R2, desc[UR4][R2.64] ;  /* 0x0000000402027981 */ /* 0x002ea2000c1e1b00 */
[----:B---3--:R-:W-:-:S05]  /*00e0*/  IMAD.WIDE R4, R7, 0x8, R4 ;  /* 0x0000000807047825 */ /* 0x008fca00078e0204 */
[----:B------:R-:W2:Y:S02]  /*00f0*/  LDG.E.64 R6, desc[UR4][R4.64] ;  /* 0x0000000404067981 */ /* 0x000ea4000c1e1b00 */
[----:B--2---:R-:W-:-:S07]  /*0100*/  DFMA R6, R2, UR6, R6 ;  /* 0x0000000602067c2b */ /* 0x004fce0008000006 */
[----:B------:R-:W-:Y:S01]  /*0110*/  STG.E.64 desc[UR4][R4.64], R6 ;  /* 0x0000000604007986 */ /* 0x000fe2000c101b04 */
[----:B------:R-:W-:Y:S05]  /*0120*/  EXIT ;  /* 0x000000000000794d */ /* 0x000fea0003800000 */
.L_x_0:
[----:B------:R-:W-:-:S00]  /*0130*/  BRA `(.L_x_0) ;  /* 0xfffffffc00fc7947 */ /* 0x000fc0000383ffff */
[----:B------:R-:W-:-:S00]  /*0140*/  NOP ;  /* 0x0000000000007918 */ /* 0x000fc00000000000 */
        /* <DEDUP_REMOVED lines=11> */
.L_x_1:


//--------------------- .nv.shared.reserved.0     --------------------------
	.section	.nv.shared.reserved.0,"aw",@nobits
	.weak		__nv_reservedSMEM_offset_0_alias
	.size		__nv_reservedSMEM_offset_0_alias, 0, 64
	.other		__nv_reservedSMEM_offset_0_alias,@"STO_CUDA_RESERVED_SHARED STV_DEFAULT"
__nv_reservedSMEM_offset_0_alias:
	.zero		0
	.zero		64


//--------------------- .nv.constant0._Z11daxpyKernelPdPKddi --------------------------
	.section	.nv.constant0._Z11daxpyKernelPdPKddi,"a",@progbits
	.sectionflags	@""
	.align	4
.nv.constant0._Z11daxpyKernelPdPKddi:
	.zero		924


//--------------------- SYMBOLS --------------------------

	.type		.nv.reservedSmem.offset0,@object
	.size		.nv.reservedSmem.offset0,0x4
